//
// Generated by NVIDIA NVVM Compiler
//
// Compiler Build ID: CL-36424714
// Cuda compilation tools, release 13.0, V13.0.88
// Based on NVVM 20.0.0
//

.version 9.0
.target sm_100
.address_size 64

	// .globl	_Z9sumKernelPKiPii

.visible .entry _Z9sumKernelPKiPii(
	.param .u64 .ptr .align 1 _Z9sumKernelPKiPii_param_0,
	.param .u64 .ptr .align 1 _Z9sumKernelPKiPii_param_1,
	.param .u32 _Z9sumKernelPKiPii_param_2
)
{
	.reg .pred 	%p<2>;
	.reg .b32 	%r<8>;
	.reg .b64 	%rd<8>;

	ld.param.u64 	%rd1, [_Z9sumKernelPKiPii_param_0];
	ld.param.u64 	%rd2, [_Z9sumKernelPKiPii_param_1];
	ld.param.u32 	%r2, [_Z9sumKernelPKiPii_param_2];
	mov.u32 	%r3, %ctaid.x;
	mov.u32 	%r4, %ntid.x;
	mov.u32 	%r5, %tid.x;
	mad.lo.s32 	%r1, %r3, %r4, %r5;
	setp.ge.s32 	%p1, %r1, %r2;
	@%p1 bra 	$L__BB0_2;
	cvta.to.global.u64 	%rd3, %rd1;
	cvta.to.global.u64 	%rd4, %rd2;
	mul.wide.s32 	%rd5, %r1, 4;
	add.s64 	%rd6, %rd3, %rd5;
	ld.global.u32 	%r6, [%rd6];
	shl.b32 	%r7, %r6, 1;
	add.s64 	%rd7, %rd4, %rd5;
	st.global.u32 	[%rd7], %r7;
$L__BB0_2:
	ret;

}


// ===== COMPILED SASS (sm_100) =====

	.target	sm_100

	.elftype	@"ET_EXEC"


//--------------------- .note.nv.tkinfo           --------------------------
	.section	.note.nv.tkinfo,"",@"SHT_NOTE"
	.sectionflags	@"SHF_NOTE_NV_TKINFO"
	.tkinfo
        /*0018*/ 	.word	0x00000002
        /*0030*/ 	.string	""
        /*0030*/ 	.string	"ptxas"
        /*0030*/ 	.string	"Cuda compilation tools, release 13.0, V13.0.88"
        /*0030*/ 	.string	"Build cuda_13.0.r13.0/compiler.36424714_0"
        /*0030*/ 	.string	"-arch sm_100 -m 64 "



//--------------------- .note.nv.cuinfo           --------------------------
	.section	.note.nv.cuinfo,"",@"SHT_NOTE"
	.sectionflags	@"SHF_NOTE_NV_CUINFO"
        /*0018*/ 	.short	0x0002
        /*001a*/ 	.short	0x0064
        /*001c*/ 	.short	0x0082
	.zero		2


//--------------------- .nv.info                  --------------------------
	.section	.nv.info,"",@"SHT_CUDA_INFO"
	.align	4


	//----- nvinfo : EIATTR_REGCOUNT
	.align		4
        /*0000*/ 	.byte	0x04, 0x2f
        /*0002*/ 	.short	(.L_1 - .L_0)
	.align		4
.L_0:
        /*0004*/ 	.word	index@(_Z9sumKernelPKiPii)
        /*0008*/ 	.word	0x0000000a


	//----- nvinfo : EIATTR_FRAME_SIZE
	.align		4
.L_1:
        /*000c*/ 	.byte	0x04, 0x11
        /*000e*/ 	.short	(.L_3 - .L_2)
	.align		4
.L_2:
        /*0010*/ 	.word	index@(_Z9sumKernelPKiPii)
        /*0014*/ 	.word	0x00000000


	//----- nvinfo : EIATTR_MIN_STACK_SIZE
	.align		4
.L_3:
        /*0018*/ 	.byte	0x04, 0x12
        /*001a*/ 	.short	(.L_5 - .L_4)
	.align		4
.L_4:
        /*001c*/ 	.word	index@(_Z9sumKernelPKiPii)
        /*0020*/ 	.word	0x00000000
.L_5:


//--------------------- .nv.compat                --------------------------
	.section	.nv.compat,"",@"SHT_CUDA_COMPAT_INFO"
	.align	4
        /*0000*/ 	.byte	0x02, 0x09, 0x00, 0x00, 0x02, 0x02, 0x01, 0x00, 0x02, 0x05, 0x05, 0x00, 0x03, 0x07, 0x01, 0x01
        /*0010*/ 	.byte	0x02, 0x03, 0x00, 0x00, 0x02, 0x06, 0x01, 0x00, 0x04, 0x0b, 0x08, 0x00, 0x09, 0x00, 0x00, 0x00
        /*0020*/ 	.byte	0x00, 0x00, 0x00, 0x00


//--------------------- .nv.info._Z9sumKernelPKiPii --------------------------
	.section	.nv.info._Z9sumKernelPKiPii,"",@"SHT_CUDA_INFO"
	.sectionflags	@""
	.align	4


	//----- nvinfo : EIATTR_CUDA_API_VERSION
	.align		4
        /*0000*/ 	.byte	0x04, 0x37
        /*0002*/ 	.short	(.L_7 - .L_6)
.L_6:
        /*0004*/ 	.word	0x00000082


	//----- nvinfo : EIATTR_KPARAM_INFO
	.align		4
.L_7:
        /*0008*/ 	.byte	0x04, 0x17
        /*000a*/ 	.short	(.L_9 - .L_8)
.L_8:
        /*000c*/ 	.word	0x00000000
        /*0010*/ 	.short	0x0002
        /*0012*/ 	.short	0x0010
        /*0014*/ 	.byte	0x00, 0xf0, 0x11, 0x00


	//----- nvinfo : EIATTR_KPARAM_INFO
	.align		4
.L_9:
        /*0018*/ 	.byte	0x04, 0x17
        /*001a*/ 	.short	(.L_11 - .L_10)
.L_10:
        /*001c*/ 	.word	0x00000000
        /*0020*/ 	.short	0x0001
        /*0022*/ 	.short	0x0008
        /*0024*/ 	.byte	0x00, 0xf5, 0x21, 0x00


	//----- nvinfo : EIATTR_KPARAM_INFO
	.align		4
.L_11:
        /*0028*/ 	.byte	0x04, 0x17
        /*002a*/ 	.short	(.L_13 - .L_12)
.L_12:
        /*002c*/ 	.word	0x00000000
        /*0030*/ 	.short	0x0000
        /*0032*/ 	.short	0x0000
        /*0034*/ 	.byte	0x00, 0xf5, 0x21, 0x00


	//----- nvinfo : EIATTR_SPARSE_MMA_MASK
	.align		4
.L_13:
        /*0038*/ 	.byte	0x03, 0x50
        /*003a*/ 	.short	0x0000


	//----- nvinfo : EIATTR_MAXREG_COUNT
	.align		4
        /*003c*/ 	.byte	0x03, 0x1b
        /*003e*/ 	.short	0x00ff


	//----- nvinfo : EIATTR_MERCURY_ISA_VERSION
	.align		4
        /*0040*/ 	.byte	0x03, 0x5f
        /*0042*/ 	.short	0x0101


	//----- nvinfo : EIATTR_VRC_CTA_INIT_COUNT
	.align		4
        /*0044*/ 	.byte	0x02, 0x4a
	.zero		1
	.zero		1


	//----- nvinfo : EIATTR_EXIT_INSTR_OFFSETS
	.align		4
        /*0048*/ 	.byte	0x04, 0x1c
        /*004a*/ 	.short	(.L_15 - .L_14)


	//   ....[0]....
.L_14:
        /*004c*/ 	.word	0x00000070


	//   ....[1]....
        /*0050*/ 	.word	0x00000100


	//----- nvinfo : EIATTR_CBANK_PARAM_SIZE
	.align		4
.L_15:
        /*0054*/ 	.byte	0x03, 0x19
        /*0056*/ 	.short	0x0014


	//----- nvinfo : EIATTR_PARAM_CBANK
	.align		4
        /*0058*/ 	.byte	0x04, 0x0a
        /*005a*/ 	.short	(.L_17 - .L_16)
	.align		4
.L_16:
        /*005c*/ 	.word	index@(.nv.constant0._Z9sumKernelPKiPii)
        /*0060*/ 	.short	0x0380
        /*0062*/ 	.short	0x0014


	//----- nvinfo : EIATTR_SW_WAR
	.align		4
.L_17:
        /*0064*/ 	.byte	0x04, 0x36
        /*0066*/ 	.short	(.L_19 - .L_18)
.L_18:
        /*0068*/ 	.word	0x00000008
.L_19:


//--------------------- .nv.callgraph             --------------------------
	.section	.nv.callgraph,"",@"SHT_CUDA_CALLGRAPH"
	.align	4
	.sectionentsize	8
	.align		4
        /*0000*/ 	.word	0x00000000
	.align		4
        /*0004*/ 	.word	0xffffffff
	.align		4
        /*0008*/ 	.word	0x00000000
	.align		4
        /*000c*/ 	.word	0xfffffffe
	.align		4
        /*0010*/ 	.word	0x00000000
	.align		4
        /*0014*/ 	.word	0xfffffffd
	.align		4
        /*0018*/ 	.word	0x00000000
	.align		4
        /*001c*/ 	.word	0xfffffffc


//--------------------- .text._Z9sumKernelPKiPii  --------------------------
	.section	.text._Z9sumKernelPKiPii,"ax",@progbits
	.align	128
        .global         _Z9sumKernelPKiPii
        .type           _Z9sumKernelPKiPii,@function
        .size           _Z9sumKernelPKiPii,(.L_x_1 - _Z9sumKernelPKiPii)
        .other          _Z9sumKernelPKiPii,@"STO_CUDA_ENTRY STV_DEFAULT"
_Z9sumKernelPKiPii:
.text._Z9sumKernelPKiPii:
[----:B------:R-:W-:Y:S01]  /*0000*/  LDC R1, c[0x0][0x37c] ;  /* 0x0000df00ff017b82 */ /* 0x000fe20000000800 */
[----:B------:R-:W0:Y:S07]  /*0010*/  S2R R0, SR_TID.X ;  /* 0x0000000000007919 */ /* 0x000e2e0000002100 */
[----:B------:R-:W0:Y:S01]  /*0020*/  S2UR UR4, SR_CTAID.X ;  /* 0x00000000000479c3 */ /* 0x000e220000002500 */
[----:B------:R-:W1:Y:S07]  /*0030*/  LDCU UR5, c[0x0][0x390] ;  /* 0x00007200ff0577ac */ /* 0x000e6e0008000800 */
[----:B------:R-:W0:Y:S02]  /*0040*/  LDC R7, c[0x0][0x360] ;  /* 0x0000d800ff077b82 */ /* 0x000e240000000800 */
[----:B0-----:R-:W-:-:S05]  /*0050*/  IMAD R7, R7, UR4, R0 ;  /* 0x0000000407077c24 */ /* 0x001fca000f8e0200 */
[----:B-1----:R-:W-:-:S13]  /*0060*/  ISETP.GE.AND P0, PT, R7, UR5, PT ;  /* 0x0000000507007c0c */ /* 0x002fda000bf06270 */
[----:B------:R-:W-:Y:S05]  /*0070*/  @P0 EXIT ;  /* 0x000000000000094d */ /* 0x000fea0003800000 */
[----:B------:R-:W0:Y:S01]  /*0080*/  LDC.64 R2, c[0x0][0x380] ;  /* 0x0000e000ff027b82 */ /* 0x000e220000000a00 */
[----:B------:R-:W1:Y:S07]  /*0090*/  LDCU.64 UR4, c[0x0][0x358] ;  /* 0x00006b00ff0477ac */ /* 0x000e6e0008000a00 */
[----:B------:R-:W2:Y:S01]  /*00a0*/  LDC.64 R4, c[0x0][0x388] ;  /* 0x0000e200ff047b82 */ /* 0x000ea20000000a00 */
[----:B0-----:R-:W-:-:S06]  /*00b0*/  IMAD.WIDE R2, R7, 0x4, R2 ;  /* 0x0000000407027825 */ /* 0x001fcc00078e0202 */
[----:B-1----:R-:W3:Y:S01]  /*00c0*/  LDG.E R2, desc[UR4][R2.64] ;  /* 0x0000000402027981 */ /* 0x002ee2000c1e1900 */
[----:B--2---:R-:W-:Y:S01]  /*00d0*/  IMAD.WIDE R4, R7, 0x4, R4 ;  /* 0x0000000407047825 */ /* 0x004fe200078e0204 */
[----:B---3--:R-:W-:-:S05]  /*00e0*/  SHF.L.U32 R7, R2, 0x1, RZ ;  /* 0x0000000102077819 */ /* 0x008fca00000006ff */
[----:B------:R-:W-:Y:S01]  /*00f0*/  STG.E desc[UR4][R4.64], R7 ;  /* 0x0000000704007986 */ /* 0x000fe2000c101904 */
[----:B------:R-:W-:Y:S05]  /*0100*/  EXIT ;  /* 0x000000000000794d */ /* 0x000fea0003800000 */
.L_x_0:
[----:B------:R-:W-:-:S00]  /*0110*/  BRA `(.L_x_0) ;  /* 0xfffffffc00fc7947 */ /* 0x000fc0000383ffff */
[----:B------:R-:W-:-:S00]  /*0120*/  NOP ;  /* 0x0000000000007918 */ /* 0x000fc00000000000 */
        /* <DEDUP_REMOVED lines=13> */
.L_x_1:


//--------------------- .nv.shared.reserved.0     --------------------------
	.section	.nv.shared.reserved.0,"aw",@nobits
	.weak		__nv_reservedSMEM_offset_0_alias
	.size		__nv_reservedSMEM_offset_0_alias, 0, 64
	.other		__nv_reservedSMEM_offset_0_alias,@"STO_CUDA_RESERVED_SHARED STV_DEFAULT"
__nv_reservedSMEM_offset_0_alias:
	.zero		0
	.zero		64


//--------------------- .nv.constant0._Z9sumKernelPKiPii --------------------------
	.section	.nv.constant0._Z9sumKernelPKiPii,"a",@progbits
	.sectionflags	@""
	.align	4
.nv.constant0._Z9sumKernelPKiPii:
	.zero		916


//--------------------- SYMBOLS --------------------------

	.type		.nv.reservedSmem.offset0,@object
	.size		.nv.reservedSmem.offset0,0x4
